//
// Generated by NVIDIA NVVM Compiler
//
// Compiler Build ID: CL-36424714
// Cuda compilation tools, release 13.0, V13.0.88
// Based on NVVM 20.0.0
//

.version 9.0
.target sm_100
.address_size 64

	// .globl	_Z15mat_mult_kernelPiiiS_iiS_

.visible .entry _Z15mat_mult_kernelPiiiS_iiS_(
	.param .u64 .ptr .align 1 _Z15mat_mult_kernelPiiiS_iiS__param_0,
	.param .u32 _Z15mat_mult_kernelPiiiS_iiS__param_1,
	.param .u32 _Z15mat_mult_kernelPiiiS_iiS__param_2,
	.param .u64 .ptr .align 1 _Z15mat_mult_kernelPiiiS_iiS__param_3,
	.param .u32 _Z15mat_mult_kernelPiiiS_iiS__param_4,
	.param .u32 _Z15mat_mult_kernelPiiiS_iiS__param_5,
	.param .u64 .ptr .align 1 _Z15mat_mult_kernelPiiiS_iiS__param_6
)
{
	.reg .pred 	%p<10>;
	.reg .b32 	%r<108>;
	.reg .b64 	%rd<40>;

	ld.param.u64 	%rd5, [_Z15mat_mult_kernelPiiiS_iiS__param_0];
	ld.param.u32 	%r32, [_Z15mat_mult_kernelPiiiS_iiS__param_2];
	ld.param.u64 	%rd6, [_Z15mat_mult_kernelPiiiS_iiS__param_3];
	ld.param.u32 	%r33, [_Z15mat_mult_kernelPiiiS_iiS__param_4];
	ld.param.u32 	%r35, [_Z15mat_mult_kernelPiiiS_iiS__param_5];
	ld.param.u64 	%rd4, [_Z15mat_mult_kernelPiiiS_iiS__param_6];
	cvta.to.global.u64 	%rd1, %rd6;
	cvta.to.global.u64 	%rd2, %rd5;
	mov.u32 	%r36, %ctaid.x;
	mov.u32 	%r37, %ntid.x;
	mov.u32 	%r38, %tid.x;
	mad.lo.s32 	%r1, %r36, %r37, %r38;
	div.s32 	%r39, %r1, %r35;
	mul.lo.s32 	%r40, %r39, %r35;
	sub.s32 	%r2, %r1, %r40;
	mul.lo.s32 	%r3, %r39, %r32;
	setp.lt.s32 	%p1, %r32, 1;
	mov.b32 	%r107, 0;
	@%p1 bra 	$L__BB0_12;
	and.b32  	%r4, %r32, 7;
	setp.lt.u32 	%p2, %r32, 8;
	mov.b32 	%r102, 0;
	mov.u32 	%r107, %r102;
	@%p2 bra 	$L__BB0_4;
	and.b32  	%r102, %r32, 2147483640;
	neg.s32 	%r96, %r102;
	shl.b32 	%r7, %r33, 3;
	add.s64 	%rd3, %rd2, 16;
	mov.b32 	%r107, 0;
	mul.wide.s32 	%rd11, %r33, 4;
	mov.u32 	%r94, %r3;
	mov.u32 	%r95, %r2;
$L__BB0_3:
	.pragma "nounroll";
	mul.wide.s32 	%rd7, %r94, 4;
	add.s64 	%rd8, %rd3, %rd7;
	ld.global.u32 	%r44, [%rd8+-16];
	mul.wide.s32 	%rd9, %r95, 4;
	add.s64 	%rd10, %rd1, %rd9;
	ld.global.u32 	%r45, [%rd10];
	mad.lo.s32 	%r46, %r45, %r44, %r107;
	ld.global.u32 	%r47, [%rd8+-12];
	add.s64 	%rd12, %rd10, %rd11;
	ld.global.u32 	%r48, [%rd12];
	mad.lo.s32 	%r49, %r48, %r47, %r46;
	ld.global.u32 	%r50, [%rd8+-8];
	add.s64 	%rd13, %rd12, %rd11;
	ld.global.u32 	%r51, [%rd13];
	mad.lo.s32 	%r52, %r51, %r50, %r49;
	ld.global.u32 	%r53, [%rd8+-4];
	add.s64 	%rd14, %rd13, %rd11;
	ld.global.u32 	%r54, [%rd14];
	mad.lo.s32 	%r55, %r54, %r53, %r52;
	ld.global.u32 	%r56, [%rd8];
	add.s64 	%rd15, %rd14, %rd11;
	ld.global.u32 	%r57, [%rd15];
	mad.lo.s32 	%r58, %r57, %r56, %r55;
	ld.global.u32 	%r59, [%rd8+4];
	add.s64 	%rd16, %rd15, %rd11;
	ld.global.u32 	%r60, [%rd16];
	mad.lo.s32 	%r61, %r60, %r59, %r58;
	ld.global.u32 	%r62, [%rd8+8];
	add.s64 	%rd17, %rd16, %rd11;
	ld.global.u32 	%r63, [%rd17];
	mad.lo.s32 	%r64, %r63, %r62, %r61;
	ld.global.u32 	%r65, [%rd8+12];
	add.s64 	%rd18, %rd17, %rd11;
	ld.global.u32 	%r66, [%rd18];
	mad.lo.s32 	%r107, %r66, %r65, %r64;
	add.s32 	%r96, %r96, 8;
	add.s32 	%r95, %r95, %r7;
	add.s32 	%r94, %r94, 8;
	setp.ne.s32 	%p3, %r96, 0;
	@%p3 bra 	$L__BB0_3;
$L__BB0_4:
	setp.eq.s32 	%p4, %r4, 0;
	@%p4 bra 	$L__BB0_12;
	and.b32  	%r19, %r32, 3;
	setp.lt.u32 	%p5, %r4, 4;
	@%p5 bra 	$L__BB0_7;
	add.s32 	%r68, %r102, %r3;
	mul.wide.s32 	%rd19, %r68, 4;
	add.s64 	%rd20, %rd2, %rd19;
	ld.global.u32 	%r69, [%rd20];
	mad.lo.s32 	%r70, %r102, %r33, %r2;
	mul.wide.s32 	%rd21, %r70, 4;
	add.s64 	%rd22, %rd1, %rd21;
	ld.global.u32 	%r71, [%rd22];
	mad.lo.s32 	%r72, %r71, %r69, %r107;
	ld.global.u32 	%r73, [%rd20+4];
	mul.wide.s32 	%rd23, %r33, 4;
	add.s64 	%rd24, %rd22, %rd23;
	ld.global.u32 	%r74, [%rd24];
	mad.lo.s32 	%r75, %r74, %r73, %r72;
	ld.global.u32 	%r76, [%rd20+8];
	add.s64 	%rd25, %rd24, %rd23;
	ld.global.u32 	%r77, [%rd25];
	mad.lo.s32 	%r78, %r77, %r76, %r75;
	ld.global.u32 	%r79, [%rd20+12];
	add.s64 	%rd26, %rd25, %rd23;
	ld.global.u32 	%r80, [%rd26];
	mad.lo.s32 	%r107, %r80, %r79, %r78;
	add.s32 	%r102, %r102, 4;
$L__BB0_7:
	setp.eq.s32 	%p6, %r19, 0;
	@%p6 bra 	$L__BB0_12;
	setp.eq.s32 	%p7, %r19, 1;
	@%p7 bra 	$L__BB0_10;
	add.s32 	%r82, %r102, %r3;
	mul.wide.s32 	%rd27, %r82, 4;
	add.s64 	%rd28, %rd2, %rd27;
	ld.global.u32 	%r83, [%rd28];
	mad.lo.s32 	%r84, %r102, %r33, %r2;
	mul.wide.s32 	%rd29, %r84, 4;
	add.s64 	%rd30, %rd1, %rd29;
	ld.global.u32 	%r85, [%rd30];
	mad.lo.s32 	%r86, %r85, %r83, %r107;
	ld.global.u32 	%r87, [%rd28+4];
	mul.wide.s32 	%rd31, %r33, 4;
	add.s64 	%rd32, %rd30, %rd31;
	ld.global.u32 	%r88, [%rd32];
	mad.lo.s32 	%r107, %r88, %r87, %r86;
	add.s32 	%r102, %r102, 2;
$L__BB0_10:
	and.b32  	%r89, %r32, 1;
	setp.eq.b32 	%p8, %r89, 1;
	not.pred 	%p9, %p8;
	@%p9 bra 	$L__BB0_12;
	add.s32 	%r90, %r102, %r3;
	mul.wide.s32 	%rd33, %r90, 4;
	add.s64 	%rd34, %rd2, %rd33;
	ld.global.u32 	%r91, [%rd34];
	mad.lo.s32 	%r92, %r102, %r33, %r2;
	mul.wide.s32 	%rd35, %r92, 4;
	add.s64 	%rd36, %rd1, %rd35;
	ld.global.u32 	%r93, [%rd36];
	mad.lo.s32 	%r107, %r93, %r91, %r107;
$L__BB0_12:
	cvta.to.global.u64 	%rd37, %rd4;
	mul.wide.s32 	%rd38, %r1, 4;
	add.s64 	%rd39, %rd37, %rd38;
	st.global.u32 	[%rd39], %r107;
	ret;

}


// ===== COMPILED SASS (sm_100) =====

	.target	sm_100

	.elftype	@"ET_EXEC"


//--------------------- .note.nv.tkinfo           --------------------------
	.section	.note.nv.tkinfo,"",@"SHT_NOTE"
	.sectionflags	@"SHF_NOTE_NV_TKINFO"
	.tkinfo
        /*0018*/ 	.word	0x00000002
        /*0030*/ 	.string	""
        /*0030*/ 	.string	"ptxas"
        /*0030*/ 	.string	"Cuda compilation tools, release 13.0, V13.0.88"
        /*0030*/ 	.string	"Build cuda_13.0.r13.0/compiler.36424714_0"
        /*0030*/ 	.string	"-arch sm_100 -m 64 "



//--------------------- .note.nv.cuinfo           --------------------------
	.section	.note.nv.cuinfo,"",@"SHT_NOTE"
	.sectionflags	@"SHF_NOTE_NV_CUINFO"
        /*0018*/ 	.short	0x0002
        /*001a*/ 	.short	0x0064
        /*001c*/ 	.short	0x0082
	.zero		2


//--------------------- .nv.info                  --------------------------
	.section	.nv.info,"",@"SHT_CUDA_INFO"
	.align	4


	//----- nvinfo : EIATTR_REGCOUNT
	.align		4
        /*0000*/ 	.byte	0x04, 0x2f
        /*0002*/ 	.short	(.L_1 - .L_0)
	.align		4
.L_0:
        /*0004*/ 	.word	index@(_Z15mat_mult_kernelPiiiS_iiS_)
        /*0008*/ 	.word	0x00000020


	//----- nvinfo : EIATTR_FRAME_SIZE
	.align		4
.L_1:
        /*000c*/ 	.byte	0x04, 0x11
        /*000e*/ 	.short	(.L_3 - .L_2)
	.align		4
.L_2:
        /*0010*/ 	.word	index@(_Z15mat_mult_kernelPiiiS_iiS_)
        /*0014*/ 	.word	0x00000000


	//----- nvinfo : EIATTR_MIN_STACK_SIZE
	.align		4
.L_3:
        /*0018*/ 	.byte	0x04, 0x12
        /*001a*/ 	.short	(.L_5 - .L_4)
	.align		4
.L_4:
        /*001c*/ 	.word	index@(_Z15mat_mult_kernelPiiiS_iiS_)
        /*0020*/ 	.word	0x00000000
.L_5:


//--------------------- .nv.compat                --------------------------
	.section	.nv.compat,"",@"SHT_CUDA_COMPAT_INFO"
	.align	4
        /*0000*/ 	.byte	0x02, 0x09, 0x00, 0x00, 0x02, 0x02, 0x01, 0x00, 0x02, 0x05, 0x05, 0x00, 0x03, 0x07, 0x01, 0x01
        /*0010*/ 	.byte	0x02, 0x03, 0x00, 0x00, 0x02, 0x06, 0x01, 0x00, 0x04, 0x0b, 0x08, 0x00, 0x09, 0x00, 0x00, 0x00
        /*0020*/ 	.byte	0x00, 0x00, 0x00, 0x00


//--------------------- .nv.info._Z15mat_mult_kernelPiiiS_iiS_ --------------------------
	.section	.nv.info._Z15mat_mult_kernelPiiiS_iiS_,"",@"SHT_CUDA_INFO"
	.sectionflags	@""
	.align	4


	//----- nvinfo : EIATTR_CUDA_API_VERSION
	.align		4
        /*0000*/ 	.byte	0x04, 0x37
        /*0002*/ 	.short	(.L_7 - .L_6)
.L_6:
        /*0004*/ 	.word	0x00000082


	//----- nvinfo : EIATTR_KPARAM_INFO
	.align		4
.L_7:
        /*0008*/ 	.byte	0x04, 0x17
        /*000a*/ 	.short	(.L_9 - .L_8)
.L_8:
        /*000c*/ 	.word	0x00000000
        /*0010*/ 	.short	0x0006
        /*0012*/ 	.short	0x0020
        /*0014*/ 	.byte	0x00, 0xf5, 0x21, 0x00


	//----- nvinfo : EIATTR_KPARAM_INFO
	.align		4
.L_9:
        /*0018*/ 	.byte	0x04, 0x17
        /*001a*/ 	.short	(.L_11 - .L_10)
.L_10:
        /*001c*/ 	.word	0x00000000
        /*0020*/ 	.short	0x0005
        /*0022*/ 	.short	0x001c
        /*0024*/ 	.byte	0x00, 0xf0, 0x11, 0x00


	//----- nvinfo : EIATTR_KPARAM_INFO
	.align		4
.L_11:
        /*0028*/ 	.byte	0x04, 0x17
        /*002a*/ 	.short	(.L_13 - .L_12)
.L_12:
        /*002c*/ 	.word	0x00000000
        /*0030*/ 	.short	0x0004
        /*0032*/ 	.short	0x0018
        /*0034*/ 	.byte	0x00, 0xf0, 0x11, 0x00


	//----- nvinfo : EIATTR_KPARAM_INFO
	.align		4
.L_13:
        /*0038*/ 	.byte	0x04, 0x17
        /*003a*/ 	.short	(.L_15 - .L_14)
.L_14:
        /*003c*/ 	.word	0x00000000
        /*0040*/ 	.short	0x0003
        /*0042*/ 	.short	0x0010
        /*0044*/ 	.byte	0x00, 0xf5, 0x21, 0x00


	//----- nvinfo : EIATTR_KPARAM_INFO
	.align		4
.L_15:
        /*0048*/ 	.byte	0x04, 0x17
        /*004a*/ 	.short	(.L_17 - .L_16)
.L_16:
        /*004c*/ 	.word	0x00000000
        /*0050*/ 	.short	0x0002
        /*0052*/ 	.short	0x000c
        /*0054*/ 	.byte	0x00, 0xf0, 0x11, 0x00


	//----- nvinfo : EIATTR_KPARAM_INFO
	.align		4
.L_17:
        /*0058*/ 	.byte	0x04, 0x17
        /*005a*/ 	.short	(.L_19 - .L_18)
.L_18:
        /*005c*/ 	.word	0x00000000
        /*0060*/ 	.short	0x0001
        /*0062*/ 	.short	0x0008
        /*0064*/ 	.byte	0x00, 0xf0, 0x11, 0x00


	//----- nvinfo : EIATTR_KPARAM_INFO
	.align		4
.L_19:
        /*0068*/ 	.byte	0x04, 0x17
        /*006a*/ 	.short	(.L_21 - .L_20)
.L_20:
        /*006c*/ 	.word	0x00000000
        /*0070*/ 	.short	0x0000
        /*0072*/ 	.short	0x0000
        /*0074*/ 	.byte	0x00, 0xf5, 0x21, 0x00


	//----- nvinfo : EIATTR_SPARSE_MMA_MASK
	.align		4
.L_21:
        /*0078*/ 	.byte	0x03, 0x50
        /*007a*/ 	.short	0x0000


	//----- nvinfo : EIATTR_MAXREG_COUNT
	.align		4
        /*007c*/ 	.byte	0x03, 0x1b
        /*007e*/ 	.short	0x00ff


	//----- nvinfo : EIATTR_MERCURY_ISA_VERSION
	.align		4
        /*0080*/ 	.byte	0x03, 0x5f
        /*0082*/ 	.short	0x0101


	//----- nvinfo : EIATTR_VRC_CTA_INIT_COUNT
	.align		4
        /*0084*/ 	.byte	0x02, 0x4a
	.zero		1
	.zero		1


	//----- nvinfo : EIATTR_EXIT_INSTR_OFFSETS
	.align		4
        /*0088*/ 	.byte	0x04, 0x1c
        /*008a*/ 	.short	(.L_23 - .L_22)


	//   ....[0]....
.L_22:
        /*008c*/ 	.word	0x00000990


	//----- nvinfo : EIATTR_CBANK_PARAM_SIZE
	.align		4
.L_23:
        /*0090*/ 	.byte	0x03, 0x19
        /*0092*/ 	.short	0x0028


	//----- nvinfo : EIATTR_PARAM_CBANK
	.align		4
        /*0094*/ 	.byte	0x04, 0x0a
        /*0096*/ 	.short	(.L_25 - .L_24)
	.align		4
.L_24:
        /*0098*/ 	.word	index@(.nv.constant0._Z15mat_mult_kernelPiiiS_iiS_)
        /*009c*/ 	.short	0x0380
        /*009e*/ 	.short	0x0028


	//----- nvinfo : EIATTR_SW_WAR
	.align		4
.L_25:
        /*00a0*/ 	.byte	0x04, 0x36
        /*00a2*/ 	.short	(.L_27 - .L_26)
.L_26:
        /*00a4*/ 	.word	0x00000008
.L_27:


//--------------------- .nv.callgraph             --------------------------
	.section	.nv.callgraph,"",@"SHT_CUDA_CALLGRAPH"
	.align	4
	.sectionentsize	8
	.align		4
        /*0000*/ 	.word	0x00000000
	.align		4
        /*0004*/ 	.word	0xffffffff
	.align		4
        /*0008*/ 	.word	0x00000000
	.align		4
        /*000c*/ 	.word	0xfffffffe
	.align		4
        /*0010*/ 	.word	0x00000000
	.align		4
        /*0014*/ 	.word	0xfffffffd
	.align		4
        /*0018*/ 	.word	0x00000000
	.align		4
        /*001c*/ 	.word	0xfffffffc


//--------------------- .text._Z15mat_mult_kernelPiiiS_iiS_ --------------------------
	.section	.text._Z15mat_mult_kernelPiiiS_iiS_,"ax",@progbits
	.align	128
        .global         _Z15mat_mult_kernelPiiiS_iiS_
        .type           _Z15mat_mult_kernelPiiiS_iiS_,@function
        .size           _Z15mat_mult_kernelPiiiS_iiS_,(.L_x_5 - _Z15mat_mult_kernelPiiiS_iiS_)
        .other          _Z15mat_mult_kernelPiiiS_iiS_,@"STO_CUDA_ENTRY STV_DEFAULT"
_Z15mat_mult_kernelPiiiS_iiS_:
.text._Z15mat_mult_kernelPiiiS_iiS_:
[----:B------:R-:W-:Y:S08]  /*0000*/  LDC R1, c[0x0][0x37c] ;  /* 0x0000df00ff017b82 */ /* 0x000ff00000000800 */
[----:B------:R-:W0:Y:S01]  /*0010*/  LDC R15, c[0x0][0x39c] ;  /* 0x0000e700ff0f7b82 */ /* 0x000e220000000800 */
[----:B------:R-:W1:Y:S01]  /*0020*/  S2R R5, SR_TID.X ;  /* 0x0000000000057919 */ /* 0x000e620000002100 */
[----:B------:R-:W2:Y:S01]  /*0030*/  LDCU.64 UR6, c[0x0][0x358] ;  /* 0x00006b00ff0677ac */ /* 0x000ea20008000a00 */
[----:B------:R-:W-:-:S05]  /*0040*/  MOV R24, RZ ;  /* 0x000000ff00187202 */ /* 0x000fca0000000f00 */
[----:B------:R-:W1:Y:S08]  /*0050*/  S2UR UR4, SR_CTAID.X ;  /* 0x00000000000479c3 */ /* 0x000e700000002500 */
[----:B------:R-:W1:Y:S01]  /*0060*/  LDC R0, c[0x0][0x360] ;  /* 0x0000d800ff007b82 */ /* 0x000e620000000800 */
[----:B0-----:R-:W-:-:S07]  /*0070*/  IABS R7, R15 ;  /* 0x0000000f00077213 */ /* 0x001fce0000000000 */
[----:B------:R-:W0:Y:S01]  /*0080*/  LDC R14, c[0x0][0x38c] ;  /* 0x0000e300ff0e7b82 */ /* 0x000e220000000800 */
[----:B------:R-:W3:Y:S01]  /*0090*/  I2F.RP R4, R7 ;  /* 0x0000000700047306 */ /* 0x000ee20000209400 */
[----:B-1----:R-:W-:-:S07]  /*00a0*/  IMAD R0, R0, UR4, R5 ;  /* 0x0000000400007c24 */ /* 0x002fce000f8e0205 */
[----:B---3--:R-:W1:Y:S02]  /*00b0*/  MUFU.RCP R4, R4 ;  /* 0x0000000400047308 */ /* 0x008e640000001000 */
[----:B-1----:R-:W-:Y:S02]  /*00c0*/  IADD3 R2, PT, PT, R4, 0xffffffe, RZ ;  /* 0x0ffffffe04027810 */ /* 0x002fe40007ffe0ff */
[----:B------:R-:W-:-:S04]  /*00d0*/  IABS R4, R0 ;  /* 0x0000000000047213 */ /* 0x000fc80000000000 */
[----:B------:R1:W3:Y:S02]  /*00e0*/  F2I.FTZ.U32.TRUNC.NTZ R3, R2 ;  /* 0x0000000200037305 */ /* 0x0002e4000021f000 */
[----:B-1----:R-:W-:Y:S01]  /*00f0*/  HFMA2 R2, -RZ, RZ, 0, 0 ;  /* 0x00000000ff027431 */ /* 0x002fe200000001ff */
[----:B---3--:R-:W-:-:S05]  /*0100*/  IADD3 R6, PT, PT, RZ, -R3, RZ ;  /* 0x80000003ff067210 */ /* 0x008fca0007ffe0ff */
[----:B------:R-:W-:-:S04]  /*0110*/  IMAD R5, R6, R7, RZ ;  /* 0x0000000706057224 */ /* 0x000fc800078e02ff */
[----:B------:R-:W-:-:S06]  /*0120*/  IMAD.HI.U32 R3, R3, R5, R2 ;  /* 0x0000000503037227 */ /* 0x000fcc00078e0002 */
[----:B------:R-:W-:-:S05]  /*0130*/  IMAD.HI.U32 R3, R3, R4, RZ ;  /* 0x0000000403037227 */ /* 0x000fca00078e00ff */
[----:B------:R-:W-:-:S05]  /*0140*/  IADD3 R5, PT, PT, -R3, RZ, RZ ;  /* 0x000000ff03057210 */ /* 0x000fca0007ffe1ff */
[----:B------:R-:W-:-:S05]  /*0150*/  IMAD R2, R7, R5, R4 ;  /* 0x0000000507027224 */ /* 0x000fca00078e0204 */
[----:B------:R-:W-:-:S13]  /*0160*/  ISETP.GT.U32.AND P2, PT, R7, R2, PT ;  /* 0x000000020700720c */ /* 0x000fda0003f44070 */
[-C--:B------:R-:W-:Y:S02]  /*0170*/  @!P2 IADD3 R2, PT, PT, R2, -R7.reuse, RZ ;  /* 0x800000070202a210 */ /* 0x080fe40007ffe0ff */
[----:B------:R-:W-:Y:S02]  /*0180*/  @!P2 IADD3 R3, PT, PT, R3, 0x1, RZ ;  /* 0x000000010303a810 */ /* 0x000fe40007ffe0ff */
[----:B------:R-:W-:Y:S02]  /*0190*/  ISETP.GE.U32.AND P0, PT, R2, R7, PT ;  /* 0x000000070200720c */ /* 0x000fe40003f06070 */
[----:B------:R-:W-:Y:S02]  /*01a0*/  LOP3.LUT R2, R0, R15, RZ, 0x3c, !PT ;  /* 0x0000000f00027212 */ /* 0x000fe400078e3cff */
[----:B------:R-:W-:Y:S02]  /*01b0*/  ISETP.NE.AND P2, PT, R15, RZ, PT ;  /* 0x000000ff0f00720c */ /* 0x000fe40003f45270 */
[----:B------:R-:W-:-:S07]  /*01c0*/  ISETP.GE.AND P1, PT, R2, RZ, PT ;  /* 0x000000ff0200720c */ /* 0x000fce0003f26270 */
[----:B------:R-:W-:Y:S02]  /*01d0*/  @P0 IADD3 R3, PT, PT, R3, 0x1, RZ ;  /* 0x0000000103030810 */ /* 0x000fe40007ffe0ff */
[----:B0-----:R-:W-:-:S04]  /*01e0*/  ISETP.GE.AND P0, PT, R14, 0x1, PT ;  /* 0x000000010e00780c */ /* 0x001fc80003f06270 */
[----:B------:R-:W-:Y:S02]  /*01f0*/  @!P1 IADD3 R3, PT, PT, -R3, RZ, RZ ;  /* 0x000000ff03039210 */ /* 0x000fe40007ffe1ff */
[----:B------:R-:W-:-:S04]  /*0200*/  @!P2 LOP3.LUT R3, RZ, R15, RZ, 0x33, !PT ;  /* 0x0000000fff03a212 */ /* 0x000fc800078e33ff */
[----:B------:R-:W-:-:S05]  /*0210*/  IADD3 R2, PT, PT, -R3, RZ, RZ ;  /* 0x000000ff03027210 */ /* 0x000fca0007ffe1ff */
[----:B------:R-:W-:Y:S01]  /*0220*/  IMAD R15, R15, R2, R0 ;  /* 0x000000020f0f7224 */ /* 0x000fe200078e0200 */
[----:B--2---:R-:W-:Y:S06]  /*0230*/  @!P0 BRA `(.L_x_0) ;  /* 0x0000000400c88947 */ /* 0x004fec0003800000 */
[C---:B------:R-:W-:Y:S01]  /*0240*/  ISETP.GE.U32.AND P0, PT, R14.reuse, 0x8, PT ;  /* 0x000000080e00780c */ /* 0x040fe20003f06070 */
[----:B------:R-:W-:Y:S01]  /*0250*/  IMAD R17, R3, R14, RZ ;  /* 0x0000000e03117224 */ /* 0x000fe200078e02ff */
[----:B------:R-:W-:Y:S02]  /*0260*/  LOP3.LUT R26, R14, 0x7, RZ, 0xc0, !PT ;  /* 0x000000070e1a7812 */ /* 0x000fe400078ec0ff */
[----:B------:R-:W-:Y:S02]  /*0270*/  MOV R18, RZ ;  /* 0x000000ff00127202 */ /* 0x000fe40000000f00 */
[----:B------:R-:W-:Y:S02]  /*0280*/  ISETP.NE.AND P1, PT, R26, RZ, PT ;  /* 0x000000ff1a00720c */ /* 0x000fe40003f25270 */
[----:B------:R-:W-:-:S05]  /*0290*/  MOV R24, RZ ;  /* 0x000000ff00187202 */ /* 0x000fca0000000f00 */
[----:B------:R-:W-:Y:S06]  /*02a0*/  @!P0 BRA `(.L_x_1) ;  /* 0x0000000000c88947 */ /* 0x000fec0003800000 */
[----:B------:R-:W0:Y:S01]  /*02b0*/  LDCU.64 UR4, c[0x0][0x380] ;  /* 0x00007000ff0477ac */ /* 0x000e220008000a00 */
[----:B------:R-:W-:Y:S01]  /*02c0*/  LOP3.LUT R18, R14, 0x7ffffff8, RZ, 0xc0, !PT ;  /* 0x7ffffff80e127812 */ /* 0x000fe200078ec0ff */
[----:B------:R-:W-:Y:S01]  /*02d0*/  HFMA2 R24, -RZ, RZ, 0, 0 ;  /* 0x00000000ff187431 */ /* 0x000fe200000001ff */
[----:B------:R-:W-:Y:S02]  /*02e0*/  MOV R16, R17 ;  /* 0x0000001100107202 */ /* 0x000fe40000000f00 */
[----:B------:R-:W-:Y:S02]  /*02f0*/  MOV R20, R15 ;  /* 0x0000000f00147202 */ /* 0x000fe40000000f00 */
[----:B------:R-:W-:Y:S01]  /*0300*/  IADD3 R19, PT, PT, -R18, RZ, RZ ;  /* 0x000000ff12137210 */ /* 0x000fe20007ffe1ff */
[----:B0-----:R-:W-:-:S04]  /*0310*/  UIADD3 UR4, UP0, UPT, UR4, 0x10, URZ ;  /* 0x0000001004047890 */ /* 0x001fc8000ff1e0ff */
[----:B------:R-:W-:-:S12]  /*0320*/  UIADD3.X UR5, UPT, UPT, URZ, UR5, URZ, UP0, !UPT ;  /* 0x00000005ff057290 */ /* 0x000fd800087fe4ff */
.L_x_2:
[----:B------:R-:W0:Y:S01]  /*0330*/  LDC.64 R10, c[0x0][0x390] ;  /* 0x0000e400ff0a7b82 */ /* 0x000e220000000a00 */
[----:B------:R-:W-:Y:S02]  /*0340*/  MOV R2, UR4 ;  /* 0x0000000400027c02 */ /* 0x000fe40008000f00 */
[----:B------:R-:W-:-:S03]  /*0350*/  MOV R3, UR5 ;  /* 0x0000000500037c02 */ /* 0x000fc60008000f00 */
[----:B------:R-:W-:Y:S02]  /*0360*/  IMAD.WIDE R2, R16, 0x4, R2 ;  /* 0x0000000410027825 */ /* 0x000fe400078e0202 */
[----:B------:R-:W1:Y:S03]  /*0370*/  LDC R23, c[0x0][0x398] ;  /* 0x0000e600ff177b82 */ /* 0x000e660000000800 */
[----:B------:R-:W2:Y:S04]  /*0380*/  LDG.E R27, desc[UR6][R2.64+-0x10] ;  /* 0xfffff006021b7981 */ /* 0x000ea8000c1e1900 */
[----:B------:R-:W3:Y:S04]  /*0390*/  LDG.E R22, desc[UR6][R2.64+-0xc] ;  /* 0xfffff40602167981 */ /* 0x000ee8000c1e1900 */
[----:B------:R-:W4:Y:S01]  /*03a0*/  LDG.E R25, desc[UR6][R2.64+-0x8] ;  /* 0xfffff80602197981 */ /* 0x000f22000c1e1900 */
[----:B0-----:R-:W-:-:S05]  /*03b0*/  IMAD.WIDE R10, R20, 0x4, R10 ;  /* 0x00000004140a7825 */ /* 0x001fca00078e020a */
[----:B------:R0:W2:Y:S01]  /*03c0*/  LDG.E R28, desc[UR6][R10.64] ;  /* 0x000000060a1c7981 */ /* 0x0000a2000c1e1900 */
[----:B-1----:R-:W-:-:S05]  /*03d0*/  IMAD.WIDE R12, R23, 0x4, R10 ;  /* 0x00000004170c7825 */ /* 0x002fca00078e020a */
[----:B------:R1:W3:Y:S01]  /*03e0*/  LDG.E R21, desc[UR6][R12.64] ;  /* 0x000000060c157981 */ /* 0x0002e2000c1e1900 */
[----:B------:R-:W-:-:S04]  /*03f0*/  IMAD.WIDE R8, R23, 0x4, R12 ;  /* 0x0000000417087825 */ /* 0x000fc800078e020c */
[C---:B------:R-:W-:Y:S02]  /*0400*/  IMAD.WIDE R6, R23.reuse, 0x4, R8 ;  /* 0x0000000417067825 */ /* 0x040fe400078e0208 */
[----:B------:R-:W4:Y:S02]  /*0410*/  LDG.E R8, desc[UR6][R8.64] ;  /* 0x0000000608087981 */ /* 0x000f24000c1e1900 */
[----:B------:R-:W-:-:S04]  /*0420*/  IMAD.WIDE R4, R23, 0x4, R6 ;  /* 0x0000000417047825 */ /* 0x000fc800078e0206 */
[C---:B0-----:R-:W-:Y:S01]  /*0430*/  IMAD.WIDE R10, R23.reuse, 0x4, R4 ;  /* 0x00000004170a7825 */ /* 0x041fe200078e0204 */
[----:B------:R-:W5:Y:S04]  /*0440*/  LDG.E R9, desc[UR6][R2.64+0x8] ;  /* 0x0000080602097981 */ /* 0x000f68000c1e1900 */
[----:B------:R-:W5:Y:S01]  /*0450*/  LDG.E R5, desc[UR6][R4.64] ;  /* 0x0000000604057981 */ /* 0x000f62000c1e1900 */
[----:B-1----:R-:W-:-:S03]  /*0460*/  IMAD.WIDE R12, R23, 0x4, R10 ;  /* 0x00000004170c7825 */ /* 0x002fc600078e020a */
[----:B------:R-:W5:Y:S04]  /*0470*/  LDG.E R29, desc[UR6][R10.64] ;  /* 0x000000060a1d7981 */ /* 0x000f68000c1e1900 */
[----:B------:R-:W5:Y:S04]  /*0480*/  LDG.E R4, desc[UR6][R2.64] ;  /* 0x0000000602047981 */ /* 0x000f68000c1e1900 */
[----:B------:R-:W5:Y:S04]  /*0490*/  LDG.E R10, desc[UR6][R2.64+0x4] ;  /* 0x00000406020a7981 */ /* 0x000f68000c1e1900 */
[----:B------:R-:W5:Y:S01]  /*04a0*/  LDG.E R11, desc[UR6][R2.64+0xc] ;  /* 0x00000c06020b7981 */ /* 0x000f62000c1e1900 */
[----:B--2---:R-:W-:-:S03]  /*04b0*/  IMAD R24, R27, R28, R24 ;  /* 0x0000001c1b187224 */ /* 0x004fc600078e0218 */
[----:B------:R0:W2:Y:S04]  /*04c0*/  LDG.E R28, desc[UR6][R6.64] ;  /* 0x00000006061c7981 */ /* 0x0000a8000c1e1900 */
[----:B------:R-:W2:Y:S01]  /*04d0*/  LDG.E R27, desc[UR6][R2.64+-0x4] ;  /* 0xfffffc06021b7981 */ /* 0x000ea2000c1e1900 */
[----:B0-----:R-:W-:-:S03]  /*04e0*/  IMAD.WIDE R6, R23, 0x4, R12 ;  /* 0x0000000417067825 */ /* 0x001fc600078e020c */
[----:B------:R-:W5:Y:S04]  /*04f0*/  LDG.E R2, desc[UR6][R12.64] ;  /* 0x000000060c027981 */ /* 0x000f68000c1e1900 */
[----:B------:R-:W5:Y:S01]  /*0500*/  LDG.E R6, desc[UR6][R6.64] ;  /* 0x0000000606067981 */ /* 0x000f62000c1e1900 */
[----:B---3--:R-:W-:Y:S01]  /*0510*/  IMAD R21, R22, R21, R24 ;  /* 0x0000001516157224 */ /* 0x008fe200078e0218 */
[----:B------:R-:W-:-:S03]  /*0520*/  IADD3 R19, PT, PT, R19, 0x8, RZ ;  /* 0x0000000813137810 */ /* 0x000fc60007ffe0ff */
[----:B----4-:R-:W-:Y:S01]  /*0530*/  IMAD R8, R25, R8, R21 ;  /* 0x0000000819087224 */ /* 0x010fe200078e0215 */
[----:B------:R-:W-:Y:S02]  /*0540*/  ISETP.NE.AND P0, PT, R19, RZ, PT ;  /* 0x000000ff1300720c */ /* 0x000fe40003f05270 */
[----:B------:R-:W-:Y:S02]  /*0550*/  LEA R20, R23, R20, 0x3 ;  /* 0x0000001417147211 */ /* 0x000fe400078e18ff */
[----:B------:R-:W-:Y:S01]  /*0560*/  IADD3 R16, PT, PT, R16, 0x8, RZ ;  /* 0x0000000810107810 */ /* 0x000fe20007ffe0ff */
[----:B--2---:R-:W-:-:S04]  /*0570*/  IMAD R8, R27, R28, R8 ;  /* 0x0000001c1b087224 */ /* 0x004fc800078e0208 */
[----:B-----5:R-:W-:-:S04]  /*0580*/  IMAD R4, R4, R5, R8 ;  /* 0x0000000504047224 */ /* 0x020fc800078e0208 */
[----:B------:R-:W-:-:S04]  /*0590*/  IMAD R4, R10, R29, R4 ;  /* 0x0000001d0a047224 */ /* 0x000fc800078e0204 */
[----:B------:R-:W-:-:S04]  /*05a0*/  IMAD R2, R9, R2, R4 ;  /* 0x0000000209027224 */ /* 0x000fc800078e0204 */
[----:B------:R-:W-:Y:S01]  /*05b0*/  IMAD R24, R11, R6, R2 ;  /* 0x000000060b187224 */ /* 0x000fe200078e0202 */
[----:B------:R-:W-:Y:S06]  /*05c0*/  @P0 BRA `(.L_x_2) ;  /* 0xfffffffc00580947 */ /* 0x000fec000383ffff */
.L_x_1:
[----:B------:R-:W-:Y:S05]  /*05d0*/  @!P1 BRA `(.L_x_0) ;  /* 0x0000000000e09947 */ /* 0x000fea0003800000 */
[----:B------:R-:W-:Y:S02]  /*05e0*/  ISETP.GE.U32.AND P0, PT, R26, 0x4, PT ;  /* 0x000000041a00780c */ /* 0x000fe40003f06070 */
[----:B------:R-:W-:-:S04]  /*05f0*/  LOP3.LUT R16, R14, 0x3, RZ, 0xc0, !PT ;  /* 0x000000030e107812 */ /* 0x000fc800078ec0ff */
[----:B------:R-:W-:-:S07]  /*0600*/  ISETP.NE.AND P1, PT, R16, RZ, PT ;  /* 0x000000ff1000720c */ /* 0x000fce0003f25270 */
[----:B------:R-:W-:Y:S06]  /*0610*/  @!P0 BRA `(.L_x_3) ;  /* 0x00000000005c8947 */ /* 0x000fec0003800000 */
[----:B------:R-:W0:Y:S01]  /*0620*/  LDC R19, c[0x0][0x398] ;  /* 0x0000e600ff137b82 */ /* 0x000e220000000800 */
[----:B------:R-:W-:-:S07]  /*0630*/  IADD3 R5, PT, PT, R17, R18, RZ ;  /* 0x0000001211057210 */ /* 0x000fce0007ffe0ff */
[----:B------:R-:W1:Y:S08]  /*0640*/  LDC.64 R8, c[0x0][0x390] ;  /* 0x0000e400ff087b82 */ /* 0x000e700000000a00 */
[----:B------:R-:W2:Y:S01]  /*0650*/  LDC.64 R2, c[0x0][0x380] ;  /* 0x0000e000ff027b82 */ /* 0x000ea20000000a00 */
[----:B0-----:R-:W-:-:S04]  /*0660*/  IMAD R7, R18, R19, R15 ;  /* 0x0000001312077224 */ /* 0x001fc800078e020f */
[----:B-1----:R-:W-:-:S04]  /*0670*/  IMAD.WIDE R8, R7, 0x4, R8 ;  /* 0x0000000407087825 */ /* 0x002fc800078e0208 */
[----:B------:R-:W-:Y:S02]  /*0680*/  IMAD.WIDE R10, R19, 0x4, R8 ;  /* 0x00000004130a7825 */ /* 0x000fe400078e0208 */
[----:B------:R-:W3:Y:S02]  /*0690*/  LDG.E R8, desc[UR6][R8.64] ;  /* 0x0000000608087981 */ /* 0x000ee4000c1e1900 */
[----:B--2---:R-:W-:-:S04]  /*06a0*/  IMAD.WIDE R2, R5, 0x4, R2 ;  /* 0x0000000405027825 */ /* 0x004fc800078e0202 */
[C---:B------:R-:W-:Y:S01]  /*06b0*/  IMAD.WIDE R4, R19.reuse, 0x4, R10 ;  /* 0x0000000413047825 */ /* 0x040fe200078e020a */
[----:B------:R-:W3:Y:S04]  /*06c0*/  LDG.E R13, desc[UR6][R2.64] ;  /* 0x00000006020d7981 */ /* 0x000ee8000c1e1900 */
[----:B------:R-:W2:Y:S01]  /*06d0*/  LDG.E R10, desc[UR6][R10.64] ;  /* 0x000000060a0a7981 */ /* 0x000ea2000c1e1900 */
[----:B------:R-:W-:-:S03]  /*06e0*/  IMAD.WIDE R6, R19, 0x4, R4 ;  /* 0x0000000413067825 */ /* 0x000fc600078e0204 */
[----:B------:R-:W2:Y:S04]  /*06f0*/  LDG.E R12, desc[UR6][R2.64+0x4] ;  /* 0x00000406020c7981 */ /* 0x000ea8000c1e1900 */
[----:B------:R-:W4:Y:S04]  /*0700*/  LDG.E R20, desc[UR6][R4.64] ;  /* 0x0000000604147981 */ /* 0x000f28000c1e1900 */
[----:B------:R-:W4:Y:S04]  /*0710*/  LDG.E R19, desc[UR6][R2.64+0x8] ;  /* 0x0000080602137981 */ /* 0x000f28000c1e1900 */
[----:B------:R-:W5:Y:S04]  /*0720*/  LDG.E R21, desc[UR6][R2.64+0xc] ;  /* 0x00000c0602157981 */ /* 0x000f68000c1e1900 */
[----:B------:R-:W5:Y:S01]  /*0730*/  LDG.E R6, desc[UR6][R6.64] ;  /* 0x0000000606067981 */ /* 0x000f62000c1e1900 */
[----:B------:R-:W-:Y:S01]  /*0740*/  IADD3 R18, PT, PT, R18, 0x4, RZ ;  /* 0x0000000412127810 */ /* 0x000fe20007ffe0ff */
[----:B---3--:R-:W-:-:S04]  /*0750*/  IMAD R13, R13, R8, R24 ;  /* 0x000000080d0d7224 */ /* 0x008fc800078e0218 */
[----:B--2---:R-:W-:-:S04]  /*0760*/  IMAD R12, R12, R10, R13 ;  /* 0x0000000a0c0c7224 */ /* 0x004fc800078e020d */
[----:B----4-:R-:W-:-:S04]  /*0770*/  IMAD R12, R19, R20, R12 ;  /* 0x00000014130c7224 */ /* 0x010fc800078e020c */
[----:B-----5:R-:W-:-:S07]  /*0780*/  IMAD R24, R21, R6, R12 ;  /* 0x0000000615187224 */ /* 0x020fce00078e020c */
.L_x_3:
[----:B------:R-:W-:Y:S05]  /*0790*/  @!P1 BRA `(.L_x_0) ;  /* 0x0000000000709947 */ /* 0x000fea0003800000 */
[----:B------:R-:W-:Y:S02]  /*07a0*/  ISETP.NE.AND P0, PT, R16, 0x1, PT ;  /* 0x000000011000780c */ /* 0x000fe40003f05270 */
[----:B------:R-:W-:-:S04]  /*07b0*/  LOP3.LUT R14, R14, 0x1, RZ, 0xc0, !PT ;  /* 0x000000010e0e7812 */ /* 0x000fc800078ec0ff */
[----:B------:R-:W-:-:S07]  /*07c0*/  ISETP.NE.U32.AND P1, PT, R14, 0x1, PT ;  /* 0x000000010e00780c */ /* 0x000fce0003f25070 */
[----:B------:R-:W0:Y:S01]  /*07d0*/  @P0 LDC R13, c[0x0][0x398] ;  /* 0x0000e600ff0d0b82 */ /* 0x000e220000000800 */
[----:B------:R-:W-:-:S07]  /*07e0*/  @P0 IADD3 R9, PT, PT, R17, R18, RZ ;  /* 0x0000001211090210 */ /* 0x000fce0007ffe0ff */
[----:B------:R-:W1:Y:S08]  /*07f0*/  @P0 LDC.64 R10, c[0x0][0x390] ;  /* 0x0000e400ff0a0b82 */ /* 0x000e700000000a00 */
[----:B------:R-:W2:Y:S08]  /*0800*/  @P0 LDC.64 R6, c[0x0][0x380] ;  /* 0x0000e000ff060b82 */ /* 0x000eb00000000a00 */
[----:B------:R-:W3:Y:S01]  /*0810*/  @!P1 LDC R14, c[0x0][0x398] ;  /* 0x0000e600ff0e9b82 */ /* 0x000ee20000000800 */
[C---:B0-----:R-:W-:Y:S01]  /*0820*/  @P0 IMAD R19, R18.reuse, R13, R15 ;  /* 0x0000000d12130224 */ /* 0x041fe200078e020f */
[----:B------:R-:W-:-:S04]  /*0830*/  @P0 IADD3 R18, PT, PT, R18, 0x2, RZ ;  /* 0x0000000212120810 */ /* 0x000fc80007ffe0ff */
[----:B------:R-:W-:Y:S02]  /*0840*/  @!P1 IADD3 R17, PT, PT, R17, R18, RZ ;  /* 0x0000001211119210 */ /* 0x000fe40007ffe0ff */
[----:B------:R-:W0:Y:S01]  /*0850*/  @!P1 LDC.64 R4, c[0x0][0x380] ;  /* 0x0000e000ff049b82 */ /* 0x000e220000000a00 */
[----:B-1----:R-:W-:-:S05]  /*0860*/  @P0 IMAD.WIDE R10, R19, 0x4, R10 ;  /* 0x00000004130a0825 */ /* 0x002fca00078e020a */
[----:B------:R-:W4:Y:S02]  /*0870*/  @P0 LDG.E R12, desc[UR6][R10.64] ;  /* 0x000000060a0c0981 */ /* 0x000f24000c1e1900 */
[----:B------:R-:W1:Y:S01]  /*0880*/  @!P1 LDC.64 R2, c[0x0][0x390] ;  /* 0x0000e400ff029b82 */ /* 0x000e620000000a00 */
[----:B--2---:R-:W-:-:S04]  /*0890*/  @P0 IMAD.WIDE R6, R9, 0x4, R6 ;  /* 0x0000000409060825 */ /* 0x004fc800078e0206 */
[----:B------:R-:W-:Y:S01]  /*08a0*/  @P0 IMAD.WIDE R8, R13, 0x4, R10 ;  /* 0x000000040d080825 */ /* 0x000fe200078e020a */
[----:B------:R-:W2:Y:S03]  /*08b0*/  @P0 LDG.E R19, desc[UR6][R6.64+0x4] ;  /* 0x0000040606130981 */ /* 0x000ea6000c1e1900 */
[----:B---3--:R-:W-:Y:S01]  /*08c0*/  @!P1 IMAD R15, R18, R14, R15 ;  /* 0x0000000e120f9224 */ /* 0x008fe200078e020f */
[----:B------:R-:W4:Y:S04]  /*08d0*/  @P0 LDG.E R13, desc[UR6][R6.64] ;  /* 0x00000006060d0981 */ /* 0x000f28000c1e1900 */
[----:B------:R-:W2:Y:S01]  /*08e0*/  @P0 LDG.E R8, desc[UR6][R8.64] ;  /* 0x0000000608080981 */ /* 0x000ea2000c1e1900 */
[----:B0-----:R-:W-:-:S06]  /*08f0*/  @!P1 IMAD.WIDE R4, R17, 0x4, R4 ;  /* 0x0000000411049825 */ /* 0x001fcc00078e0204 */
[----:B------:R-:W3:Y:S01]  /*0900*/  @!P1 LDG.E R5, desc[UR6][R4.64] ;  /* 0x0000000604059981 */ /* 0x000ee2000c1e1900 */
[----:B-1----:R-:W-:-:S06]  /*0910*/  @!P1 IMAD.WIDE R2, R15, 0x4, R2 ;  /* 0x000000040f029825 */ /* 0x002fcc00078e0202 */
[----:B------:R-:W3:Y:S01]  /*0920*/  @!P1 LDG.E R2, desc[UR6][R2.64] ;  /* 0x0000000602029981 */ /* 0x000ee2000c1e1900 */
[----:B----4-:R-:W-:-:S04]  /*0930*/  @P0 IMAD R12, R13, R12, R24 ;  /* 0x0000000c0d0c0224 */ /* 0x010fc800078e0218 */
[----:B--2---:R-:W-:-:S04]  /*0940*/  @P0 IMAD R24, R19, R8, R12 ;  /* 0x0000000813180224 */ /* 0x004fc800078e020c */
[----:B---3--:R-:W-:-:S07]  /*0950*/  @!P1 IMAD R24, R5, R2, R24 ;  /* 0x0000000205189224 */ /* 0x008fce00078e0218 */
.L_x_0:
[----:B------:R-:W0:Y:S02]  /*0960*/  LDC.64 R2, c[0x0][0x3a0] ;  /* 0x0000e800ff027b82 */ /* 0x000e240000000a00 */
[----:B0-----:R-:W-:-:S05]  /*0970*/  IMAD.WIDE R2, R0, 0x4, R2 ;  /* 0x0000000400027825 */ /* 0x001fca00078e0202 */
[----:B------:R-:W-:Y:S01]  /*0980*/  STG.E desc[UR6][R2.64], R24 ;  /* 0x0000001802007986 */ /* 0x000fe2000c101906 */
[----:B------:R-:W-:Y:S05]  /*0990*/  EXIT ;  /* 0x000000000000794d */ /* 0x000fea0003800000 */
.L_x_4:
[----:B------:R-:W-:-:S00]  /*09a0*/  BRA `(.L_x_4) ;  /* 0xfffffffc00fc7947 */ /* 0x000fc0000383ffff */
[----:B------:R-:W-:-:S00]  /*09b0*/  NOP ;  /* 0x0000000000007918 */ /* 0x000fc00000000000 */
        /* <DEDUP_REMOVED lines=12> */
.L_x_5:


//--------------------- .nv.shared.reserved.0     --------------------------
	.section	.nv.shared.reserved.0,"aw",@nobits
	.weak		__nv_reservedSMEM_offset_0_alias
	.size		__nv_reservedSMEM_offset_0_alias, 0, 64
	.other		__nv_reservedSMEM_offset_0_alias,@"STO_CUDA_RESERVED_SHARED STV_DEFAULT"
__nv_reservedSMEM_offset_0_alias:
	.zero		0
	.zero		64


//--------------------- .nv.constant0._Z15mat_mult_kernelPiiiS_iiS_ --------------------------
	.section	.nv.constant0._Z15mat_mult_kernelPiiiS_iiS_,"a",@progbits
	.sectionflags	@""
	.align	4
.nv.constant0._Z15mat_mult_kernelPiiiS_iiS_:
	.zero		936


//--------------------- SYMBOLS --------------------------

	.type		.nv.reservedSmem.offset0,@object
	.size		.nv.reservedSmem.offset0,0x4
